//
// Generated by NVIDIA NVVM Compiler
//
// Compiler Build ID: CL-36424714
// Cuda compilation tools, release 13.0, V13.0.88
// Based on NVVM 20.0.0
//

.version 9.0
.target sm_100
.address_size 64

	// .globl	_Z6xxhashPciPi
.extern .shared .align 16 .b8 bytes[];

.visible .entry _Z6xxhashPciPi(
	.param .u64 .ptr .align 1 _Z6xxhashPciPi_param_0,
	.param .u32 _Z6xxhashPciPi_param_1,
	.param .u64 .ptr .align 1 _Z6xxhashPciPi_param_2
)
{
	.reg .pred 	%p<13>;
	.reg .b16 	%rs<2>;
	.reg .b32 	%r<89>;
	.reg .b64 	%rd<7>;

	ld.param.u64 	%rd1, [_Z6xxhashPciPi_param_0];
	ld.param.u32 	%r25, [_Z6xxhashPciPi_param_1];
	ld.param.u64 	%rd2, [_Z6xxhashPciPi_param_2];
	mov.u32 	%r26, %tid.x;
	mov.u32 	%r27, %ntid.x;
	mov.u32 	%r28, %ctaid.x;
	mad.lo.s32 	%r1, %r27, %r28, %r26;
	and.b32  	%r2, %r26, 31;
	setp.ge.s32 	%p1, %r2, %r25;
	mov.u32 	%r29, bytes;
	add.s32 	%r3, %r29, %r2;
	@%p1 bra 	$L__BB0_2;
	cvta.to.global.u64 	%rd3, %rd1;
	cvt.u64.u32 	%rd4, %r2;
	add.s64 	%rd5, %rd3, %rd4;
	ld.global.u8 	%rs1, [%rd5];
	st.shared.u8 	[%r3], %rs1;
$L__BB0_2:
	bar.sync 	0;
	shr.s32 	%r31, %r25, 31;
	shr.u32 	%r32, %r31, 30;
	add.s32 	%r33, %r25, %r32;
	shr.s32 	%r4, %r33, 2;
	setp.ge.s32 	%p2, %r1, %r4;
	mov.b32 	%r81, 374761393;
	@%p2 bra 	$L__BB0_5;
	setp.gt.u32 	%p3, %r2, 7;
	@%p3 bra 	$L__BB0_5;
	mad.lo.s32 	%r35, %r2, 3, %r3;
	ld.shared.u32 	%r36, [%r35];
	mad.lo.s32 	%r37, %r36, -2048144777, 606290984;
	shf.l.wrap.b32 	%r38, %r37, %r37, 13;
	add.s32 	%r39, %r38, %r37;
	mul.lo.s32 	%r40, %r39, -1640531535;
	shf.l.wrap.b32 	%r41, %r40, %r40, 1;
	shfl.sync.down.b32	%r42|%p4, %r43, 8, 31, -1;
	shfl.sync.down.b32	%r44|%p5, %r45, 16, 31, -1;
	shfl.sync.down.b32	%r46|%p6, %r47, 24, 31, -1;
	add.s32 	%r48, %r44, %r42;
	add.s32 	%r49, %r48, %r46;
	add.s32 	%r81, %r49, %r41;
$L__BB0_5:
	setp.ge.s32 	%p7, %r2, %r4;
	@%p7 bra 	$L__BB0_8;
	shl.b32 	%r51, %r1, 2;
	add.s32 	%r53, %r29, %r51;
	ld.shared.u32 	%r54, [%r53];
	mul.lo.s32 	%r55, %r54, -1028477379;
	mul.lo.s32 	%r56, %r54, 1551499264;
	shr.u32 	%r57, %r55, 15;
	or.b32  	%r58, %r57, %r56;
	mul.lo.s32 	%r84, %r58, 668265263;
	shl.b32 	%r82, %r4, 2;
$L__BB0_7:
	shfl.sync.down.b32	%r59|%p8, %r84, %r82, 31, -1;
	xor.b32  	%r84, %r59, %r84;
	shr.u32 	%r12, %r82, 1;
	setp.gt.u32 	%p9, %r82, 1;
	mov.u32 	%r82, %r12;
	@%p9 bra 	$L__BB0_7;
$L__BB0_8:
	setp.ne.s32 	%p10, %r2, 0;
	@%p10 bra 	$L__BB0_13;
	add.s32 	%r60, %r81, %r25;
	xor.b32  	%r61, %r84, %r60;
	shf.l.wrap.b32 	%r62, %r61, %r61, 17;
	mad.lo.s32 	%r88, %r62, -2048144777, 668265263;
	and.b32  	%r66, %r33, -4;
	sub.s32 	%r15, %r25, %r66;
	setp.lt.s32 	%p11, %r15, 1;
	@%p11 bra 	$L__BB0_12;
	shl.b32 	%r67, %r4, 2;
	neg.s32 	%r86, %r15;
	add.s32 	%r85, %r29, %r67;
$L__BB0_11:
	ld.shared.u8 	%r69, [%r85];
	mul.lo.s32 	%r70, %r69, 374761393;
	xor.b32  	%r71, %r70, %r88;
	shf.l.wrap.b32 	%r72, %r71, %r71, 11;
	mul.lo.s32 	%r88, %r72, -1640531535;
	add.s32 	%r86, %r86, 1;
	setp.ne.s32 	%p12, %r86, 0;
	add.s32 	%r85, %r85, 1;
	@%p12 bra 	$L__BB0_11;
$L__BB0_12:
	shr.s32 	%r73, %r88, 15;
	xor.b32  	%r74, %r73, %r88;
	mul.lo.s32 	%r75, %r74, -2048144777;
	shr.s32 	%r76, %r75, 13;
	xor.b32  	%r77, %r76, %r75;
	mul.lo.s32 	%r78, %r77, -1028477379;
	shr.s32 	%r79, %r78, 16;
	xor.b32  	%r80, %r79, %r78;
	cvta.to.global.u64 	%rd6, %rd2;
	st.global.u32 	[%rd6], %r80;
$L__BB0_13:
	ret;

}


// ===== COMPILED SASS (sm_100) =====

	.target	sm_100

	.elftype	@"ET_EXEC"


//--------------------- .note.nv.tkinfo           --------------------------
	.section	.note.nv.tkinfo,"",@"SHT_NOTE"
	.sectionflags	@"SHF_NOTE_NV_TKINFO"
	.tkinfo
        /*0018*/ 	.word	0x00000002
        /*0030*/ 	.string	""
        /*0030*/ 	.string	"ptxas"
        /*0030*/ 	.string	"Cuda compilation tools, release 13.0, V13.0.88"
        /*0030*/ 	.string	"Build cuda_13.0.r13.0/compiler.36424714_0"
        /*0030*/ 	.string	"-arch sm_100 -m 64 "



//--------------------- .note.nv.cuinfo           --------------------------
	.section	.note.nv.cuinfo,"",@"SHT_NOTE"
	.sectionflags	@"SHF_NOTE_NV_CUINFO"
        /*0018*/ 	.short	0x0002
        /*001a*/ 	.short	0x0064
        /*001c*/ 	.short	0x0082
	.zero		2


//--------------------- .nv.info                  --------------------------
	.section	.nv.info,"",@"SHT_CUDA_INFO"
	.align	4


	//----- nvinfo : EIATTR_REGCOUNT
	.align		4
        /*0000*/ 	.byte	0x04, 0x2f
        /*0002*/ 	.short	(.L_1 - .L_0)
	.align		4
.L_0:
        /*0004*/ 	.word	index@(_Z6xxhashPciPi)
        /*0008*/ 	.word	0x0000000e


	//----- nvinfo : EIATTR_FRAME_SIZE
	.align		4
.L_1:
        /*000c*/ 	.byte	0x04, 0x11
        /*000e*/ 	.short	(.L_3 - .L_2)
	.align		4
.L_2:
        /*0010*/ 	.word	index@(_Z6xxhashPciPi)
        /*0014*/ 	.word	0x00000000


	//----- nvinfo : EIATTR_MIN_STACK_SIZE
	.align		4
.L_3:
        /*0018*/ 	.byte	0x04, 0x12
        /*001a*/ 	.short	(.L_5 - .L_4)
	.align		4
.L_4:
        /*001c*/ 	.word	index@(_Z6xxhashPciPi)
        /*0020*/ 	.word	0x00000000
.L_5:


//--------------------- .nv.compat                --------------------------
	.section	.nv.compat,"",@"SHT_CUDA_COMPAT_INFO"
	.align	4
        /*0000*/ 	.byte	0x02, 0x09, 0x00, 0x00, 0x02, 0x02, 0x01, 0x00, 0x02, 0x05, 0x05, 0x00, 0x03, 0x07, 0x01, 0x01
        /*0010*/ 	.byte	0x02, 0x03, 0x00, 0x00, 0x02, 0x06, 0x01, 0x00, 0x04, 0x0b, 0x08, 0x00, 0x09, 0x00, 0x00, 0x00
        /*0020*/ 	.byte	0x00, 0x00, 0x00, 0x00


//--------------------- .nv.info._Z6xxhashPciPi   --------------------------
	.section	.nv.info._Z6xxhashPciPi,"",@"SHT_CUDA_INFO"
	.sectionflags	@""
	.align	4


	//----- nvinfo : EIATTR_CUDA_API_VERSION
	.align		4
        /*0000*/ 	.byte	0x04, 0x37
        /*0002*/ 	.short	(.L_7 - .L_6)
.L_6:
        /*0004*/ 	.word	0x00000082


	//----- nvinfo : EIATTR_KPARAM_INFO
	.align		4
.L_7:
        /*0008*/ 	.byte	0x04, 0x17
        /*000a*/ 	.short	(.L_9 - .L_8)
.L_8:
        /*000c*/ 	.word	0x00000000
        /*0010*/ 	.short	0x0002
        /*0012*/ 	.short	0x0010
        /*0014*/ 	.byte	0x00, 0xf5, 0x21, 0x00


	//----- nvinfo : EIATTR_KPARAM_INFO
	.align		4
.L_9:
        /*0018*/ 	.byte	0x04, 0x17
        /*001a*/ 	.short	(.L_11 - .L_10)
.L_10:
        /*001c*/ 	.word	0x00000000
        /*0020*/ 	.short	0x0001
        /*0022*/ 	.short	0x0008
        /*0024*/ 	.byte	0x00, 0xf0, 0x11, 0x00


	//----- nvinfo : EIATTR_KPARAM_INFO
	.align		4
.L_11:
        /*0028*/ 	.byte	0x04, 0x17
        /*002a*/ 	.short	(.L_13 - .L_12)
.L_12:
        /*002c*/ 	.word	0x00000000
        /*0030*/ 	.short	0x0000
        /*0032*/ 	.short	0x0000
        /*0034*/ 	.byte	0x00, 0xf5, 0x21, 0x00


	//----- nvinfo : EIATTR_SPARSE_MMA_MASK
	.align		4
.L_13:
        /*0038*/ 	.byte	0x03, 0x50
        /*003a*/ 	.short	0x0000


	//----- nvinfo : EIATTR_MAXREG_COUNT
	.align		4
        /*003c*/ 	.byte	0x03, 0x1b
        /*003e*/ 	.short	0x00ff


	//----- nvinfo : EIATTR_NUM_BARRIERS
	.align		4
        /*0040*/ 	.byte	0x02, 0x4c
        /*0042*/ 	.byte	0x01
	.zero		1


	//----- nvinfo : EIATTR_MERCURY_ISA_VERSION
	.align		4
        /*0044*/ 	.byte	0x03, 0x5f
        /*0046*/ 	.short	0x0101


	//----- nvinfo : EIATTR_COOP_GROUP_MASK_REGIDS
	.align		4
        /*0048*/ 	.byte	0x04, 0x29
        /*004a*/ 	.short	(.L_15 - .L_14)


	//   ....[0]....
.L_14:
        /*004c*/ 	.word	0xffffffff


	//   ....[1]....
        /*0050*/ 	.word	0xffffffff


	//   ....[2]....
        /*0054*/ 	.word	0xffffffff


	//   ....[3]....
        /*0058*/ 	.word	0xffffffff


	//   ....[4]....
        /*005c*/ 	.word	0x05000008


	//   ....[5]....
        /*0060*/ 	.word	0x05000008


	//   ....[6]....
        /*0064*/ 	.word	0x05000008


	//   ....[7]....
        /*0068*/ 	.word	0x05000008


	//----- nvinfo : EIATTR_COOP_GROUP_INSTR_OFFSETS
	.align		4
.L_15:
        /*006c*/ 	.byte	0x04, 0x28
        /*006e*/ 	.short	(.L_17 - .L_16)


	//   ....[0]....
.L_16:
        /*0070*/ 	.word	0x00000230


	//   ....[1]....
        /*0074*/ 	.word	0x00000240


	//   ....[2]....
        /*0078*/ 	.word	0x00000250


	//   ....[3]....
        /*007c*/ 	.word	0x00000360


	//   ....[4]....
        /*0080*/ 	.word	0x000009b0


	//   ....[5]....
        /*0084*/ 	.word	0x00000a00


	//   ....[6]....
        /*0088*/ 	.word	0x00000a50


	//   ....[7]....
        /*008c*/ 	.word	0x00000ae0


	//----- nvinfo : EIATTR_VRC_CTA_INIT_COUNT
	.align		4
.L_17:
        /*0090*/ 	.byte	0x02, 0x4a
	.zero		1
	.zero		1


	//----- nvinfo : EIATTR_EXIT_INSTR_OFFSETS
	.align		4
        /*0094*/ 	.byte	0x04, 0x1c
        /*0096*/ 	.short	(.L_19 - .L_18)


	//   ....[0]....
.L_18:
        /*0098*/ 	.word	0x000003d0


	//   ....[1]....
        /*009c*/ 	.word	0x00000950


	//----- nvinfo : EIATTR_CRS_STACK_SIZE
	.align		4
.L_19:
        /*00a0*/ 	.byte	0x04, 0x1e
        /*00a2*/ 	.short	(.L_21 - .L_20)
.L_20:
        /*00a4*/ 	.word	0x00000000


	//----- nvinfo : EIATTR_CBANK_PARAM_SIZE
	.align		4
.L_21:
        /*00a8*/ 	.byte	0x03, 0x19
        /*00aa*/ 	.short	0x0018


	//----- nvinfo : EIATTR_PARAM_CBANK
	.align		4
        /*00ac*/ 	.byte	0x04, 0x0a
        /*00ae*/ 	.short	(.L_23 - .L_22)
	.align		4
.L_22:
        /*00b0*/ 	.word	index@(.nv.constant0._Z6xxhashPciPi)
        /*00b4*/ 	.short	0x0380
        /*00b6*/ 	.short	0x0018


	//----- nvinfo : EIATTR_SW_WAR
	.align		4
.L_23:
        /*00b8*/ 	.byte	0x04, 0x36
        /*00ba*/ 	.short	(.L_25 - .L_24)
.L_24:
        /*00bc*/ 	.word	0x00000008
.L_25:


//--------------------- .nv.callgraph             --------------------------
	.section	.nv.callgraph,"",@"SHT_CUDA_CALLGRAPH"
	.align	4
	.sectionentsize	8
	.align		4
        /*0000*/ 	.word	0x00000000
	.align		4
        /*0004*/ 	.word	0xffffffff
	.align		4
        /*0008*/ 	.word	0x00000000
	.align		4
        /*000c*/ 	.word	0xfffffffe
	.align		4
        /*0010*/ 	.word	0x00000000
	.align		4
        /*0014*/ 	.word	0xfffffffd
	.align		4
        /*0018*/ 	.word	0x00000000
	.align		4
        /*001c*/ 	.word	0xfffffffc


//--------------------- .text._Z6xxhashPciPi      --------------------------
	.section	.text._Z6xxhashPciPi,"ax",@progbits
	.align	128
        .global         _Z6xxhashPciPi
        .type           _Z6xxhashPciPi,@function
        .size           _Z6xxhashPciPi,(.L_x_22 - _Z6xxhashPciPi)
        .other          _Z6xxhashPciPi,@"STO_CUDA_ENTRY STV_DEFAULT"
_Z6xxhashPciPi:
.text._Z6xxhashPciPi:
[----:B------:R-:W-:Y:S01]  /*0000*/  LDC R1, c[0x0][0x37c] ;  /* 0x0000df00ff017b82 */ /* 0x000fe20000000800 */
[----:B------:R-:W0:Y:S01]  /*0010*/  S2R R0, SR_TID.X ;  /* 0x0000000000007919 */ /* 0x000e220000002100 */
[----:B------:R-:W1:Y:S01]  /*0020*/  LDCU UR9, c[0x0][0x388] ;  /* 0x00007100ff0977ac */ /* 0x000e620008000800 */
[----:B------:R-:W2:Y:S01]  /*0030*/  LDCU.64 UR10, c[0x0][0x358] ;  /* 0x00006b00ff0a77ac */ /* 0x000ea20008000a00 */
[----:B0-----:R-:W-:-:S04]  /*0040*/  LOP3.LUT R3, R0, 0x1f, RZ, 0xc0, !PT ;  /* 0x0000001f00037812 */ /* 0x001fc800078ec0ff */
[----:B-1----:R-:W-:-:S13]  /*0050*/  ISETP.GE.AND P0, PT, R3, UR9, PT ;  /* 0x0000000903007c0c */ /* 0x002fda000bf06270 */
[----:B------:R-:W0:Y:S02]  /*0060*/  @!P0 LDC.64 R4, c[0x0][0x380] ;  /* 0x0000e000ff048b82 */ /* 0x000e240000000a00 */
[----:B0-----:R-:W-:-:S05]  /*0070*/  @!P0 IADD3 R4, P1, PT, R3, R4, RZ ;  /* 0x0000000403048210 */ /* 0x001fca0007f3e0ff */
[----:B------:R-:W-:-:S05]  /*0080*/  @!P0 IMAD.X R5, RZ, RZ, R5, P1 ;  /* 0x000000ffff058224 */ /* 0x000fca00008e0605 */
[----:B--2---:R0:W2:Y:S01]  /*0090*/  @!P0 LDG.E.U8 R4, desc[UR10][R4.64] ;  /* 0x0000000a04048981 */ /* 0x0040a2000c1e1100 */
[----:B------:R-:W1:Y:S01]  /*00a0*/  S2UR UR5, SR_CgaCtaId ;  /* 0x00000000000579c3 */ /* 0x000e620000008800 */
[----:B------:R-:W3:Y:S01]  /*00b0*/  LDCU UR6, c[0x0][0x360] ;  /* 0x00006c00ff0677ac */ /* 0x000ee20008000800 */
[----:B------:R-:W-:Y:S01]  /*00c0*/  BSSY B0, `(.L_x_0) ;  /* 0x000001c000007945 */ /* 0x000fe20003800000 */
[----:B------:R-:W3:Y:S01]  /*00d0*/  S2R R7, SR_CTAID.X ;  /* 0x0000000000077919 */ /* 0x000ee20000002500 */
[----:B------:R-:W-:Y:S01]  /*00e0*/  UMOV UR4, 0x400 ;  /* 0x0000040000047882 */ /* 0x000fe20000000000 */
[----:B0-----:R-:W-:Y:S01]  /*00f0*/  IMAD.MOV.U32 R5, RZ, RZ, 0x165667b1 ;  /* 0x165667b1ff057424 */ /* 0x001fe200078e00ff */
[----:B-1----:R-:W-:Y:S02]  /*0100*/  ULEA UR4, UR5, UR4, 0x18 ;  /* 0x0000000405047291 */ /* 0x002fe4000f8ec0ff */
[----:B------:R-:W-:-:S04]  /*0110*/  USHF.R.S32.HI UR5, URZ, 0x1f, UR9 ;  /* 0x0000001fff057899 */ /* 0x000fc80008011409 */
[----:B------:R-:W-:Y:S01]  /*0120*/  ULEA.HI UR5, UR5, UR9, URZ, 0x2 ;  /* 0x0000000905057291 */ /* 0x000fe2000f8f10ff */
[----:B------:R-:W-:-:S03]  /*0130*/  VIADD R2, R3, UR4 ;  /* 0x0000000403027c36 */ /* 0x000fc60008000000 */
[----:B------:R-:W-:Y:S01]  /*0140*/  USHF.R.S32.HI UR7, URZ, 0x2, UR5 ;  /* 0x00000002ff077899 */ /* 0x000fe20008011405 */
[----:B---3--:R-:W-:Y:S01]  /*0150*/  IMAD R0, R7, UR6, R0 ;  /* 0x0000000607007c24 */ /* 0x008fe2000f8e0200 */
[----:B--2---:R0:W-:Y:S01]  /*0160*/  @!P0 STS.U8 [R3+UR4], R4 ;  /* 0x0000000403008988 */ /* 0x0041e20008000004 */
[----:B------:R-:W-:Y:S01]  /*0170*/  BAR.SYNC.DEFER_BLOCKING 0x0 ;  /* 0x0000000000007b1d */ /* 0x000fe20000010000 */
[----:B------:R-:W-:-:S04]  /*0180*/  ISETP.GT.U32.AND P0, PT, R3, 0x7, PT ;  /* 0x000000070300780c */ /* 0x000fc80003f04070 */
[----:B------:R-:W-:-:S13]  /*0190*/  ISETP.GE.OR P0, PT, R0, UR7, P0 ;  /* 0x0000000700007c0c */ /* 0x000fda0008706670 */
[----:B0-----:R-:W-:Y:S05]  /*01a0*/  @P0 BRA `(.L_x_1) ;  /* 0x0000000000340947 */ /* 0x001fea0003800000 */
[----:B------:R-:W-:Y:S01]  /*01b0*/  IMAD R2, R3, 0x3, R2 ;  /* 0x0000000303027824 */ /* 0x000fe200078e0202 */
[----:B------:R-:W-:Y:S01]  /*01c0*/  UMOV UR6, 0xffffffff ;  /* 0xffffffff00067882 */ /* 0x000fe20000000000 */
[----:B------:R-:W-:-:S04]  /*01d0*/  IMAD.MOV.U32 R5, RZ, RZ, -0x7a143589 ;  /* 0x85ebca77ff057424 */ /* 0x000fc800078e00ff */
[----:B------:R-:W0:Y:S02]  /*01e0*/  LDS R2, [R2] ;  /* 0x0000000002027984 */ /* 0x000e240000000800 */
[----:B0-----:R-:W-:-:S05]  /*01f0*/  IMAD R4, R2, R5, 0x24234428 ;  /* 0x2423442802047424 */ /* 0x001fca00078e0205 */
[----:B------:R-:W-:-:S05]  /*0200*/  LEA.HI R4, R4, R4, R4, 0xd ;  /* 0x0000000404047211 */ /* 0x000fca00078f6804 */
[----:B------:R-:W-:Y:S01]  /*0210*/  IMAD R4, R4, -0x61c8864f, RZ ;  /* 0x9e3779b104047824 */ /* 0x000fe200078e02ff */
[----:B------:R-:W-:Y:S06]  /*0220*/  BRA.DIV UR6, `(.L_x_2) ;  /* 0x0000000606cc7947 */ /* 0x000fec000b800000 */
[----:B------:R0:W1:Y:S04]  /*0230*/  SHFL.DOWN PT, R2, R0, 0x8, 0x1f ;  /* 0x09001f0000027f89 */ /* 0x00006800000e0000 */
[----:B------:R0:W2:Y:S04]  /*0240*/  SHFL.DOWN PT, R5, R0, 0x10, 0x1f ;  /* 0x0a001f0000057f89 */ /* 0x0000a800000e0000 */
[----:B------:R0:W3:Y:S02]  /*0250*/  SHFL.DOWN PT, R6, R0, 0x18, 0x1f ;  /* 0x0b001f0000067f89 */ /* 0x0000e400000e0000 */
.L_x_17:
[----:B-123--:R-:W-:-:S04]  /*0260*/  IADD3 R5, PT, PT, R6, R5, R2 ;  /* 0x0000000506057210 */ /* 0x00efc80007ffe002 */
[----:B------:R-:W-:-:S07]  /*0270*/  LEA.HI R5, R4, R5, R4, 0x1 ;  /* 0x0000000504057211 */ /* 0x000fce00078f0804 */
.L_x_1:
[----:B------:R-:W-:Y:S05]  /*0280*/  BSYNC B0 ;  /* 0x0000000000007941 */ /* 0x000fea0003800000 */
.L_x_0:
[----:B------:R-:W-:Y:S01]  /*0290*/  ISETP.GE.AND P0, PT, R3, UR7, PT ;  /* 0x0000000703007c0c */ /* 0x000fe2000bf06270 */
[----:B------:R-:W-:-:S12]  /*02a0*/  BSSY B0, `(.L_x_3) ;  /* 0x0000011000007945 */ /* 0x000fd80003800000 */
[----:B------:R-:W-:Y:S05]  /*02b0*/  @P0 BRA `(.L_x_4) ;  /* 0x00000000003c0947 */ /* 0x000fea0003800000 */
[----:B0-----:R-:W-:Y:S01]  /*02c0*/  LEA R0, R0, UR4, 0x2 ;  /* 0x0000000400007c11 */ /* 0x001fe2000f8e10ff */
[----:B------:R-:W-:-:S05]  /*02d0*/  USHF.L.U32 UR6, UR7, 0x2, URZ ;  /* 0x0000000207067899 */ /* 0x000fca00080006ff */
[----:B------:R-:W0:Y:S02]  /*02e0*/  LDS R0, [R0] ;  /* 0x0000000000007984 */ /* 0x000e240000000800 */
[C---:B0-----:R-:W-:Y:S02]  /*02f0*/  IMAD R2, R0.reuse, -0x3d4d51c3, RZ ;  /* 0xc2b2ae3d00027824 */ /* 0x041fe400078e02ff */
[----:B------:R-:W-:-:S05]  /*0300*/  IMAD R7, R0, 0x5c7a0000, RZ ;  /* 0x5c7a000000077824 */ /* 0x000fca00078e02ff */
[----:B------:R-:W-:Y:S01]  /*0310*/  LEA.HI R2, R2, R7, RZ, 0x11 ;  /* 0x0000000702027211 */ /* 0x000fe200078f88ff */
[----:B------:R-:W-:-:S04]  /*0320*/  IMAD.U32 R7, RZ, RZ, UR6 ;  /* 0x00000006ff077e24 */ /* 0x000fc8000f8e00ff */
[----:B------:R-:W-:-:S07]  /*0330*/  IMAD R2, R2, 0x27d4eb2f, RZ ;  /* 0x27d4eb2f02027824 */ /* 0x000fce00078e02ff */
.L_x_6:
[----:B------:R-:W-:-:S03]  /*0340*/  UMOV UR6, 0xffffffff ;  /* 0xffffffff00067882 */ /* 0x000fc60000000000 */
[----:B------:R-:W-:Y:S05]  /*0350*/  BRA.DIV UR6, `(.L_x_5) ;  /* 0x0000000606cc7947 */ /* 0x000fea000b800000 */
[----:B------:R0:W1:Y:S02]  /*0360*/  SHFL.DOWN PT, R9, R2, R7, 0x1f ;  /* 0x08001f0702097589 */ /* 0x00006400000e0000 */
.L_x_20:
[----:B------:R-:W-:Y:S02]  /*0370*/  ISETP.GT.U32.AND P0, PT, R7, 0x1, PT ;  /* 0x000000010700780c */ /* 0x000fe40003f04070 */
[----:B0-----:R-:W-:Y:S02]  /*0380*/  SHF.R.U32.HI R7, RZ, 0x1, R7 ;  /* 0x00000001ff077819 */ /* 0x001fe40000011607 */
[----:B-1----:R-:W-:-:S09]  /*0390*/  LOP3.LUT R2, R9, R2, RZ, 0x3c, !PT ;  /* 0x0000000209027212 */ /* 0x002fd200078e3cff */
[----:B------:R-:W-:Y:S05]  /*03a0*/  @P0 BRA `(.L_x_6) ;  /* 0xfffffffc00e40947 */ /* 0x000fea000383ffff */
.L_x_4:
[----:B------:R-:W-:Y:S05]  /*03b0*/  BSYNC B0 ;  /* 0x0000000000007941 */ /* 0x000fea0003800000 */
.L_x_3:
[----:B------:R-:W-:-:S13]  /*03c0*/  ISETP.NE.AND P0, PT, R3, RZ, PT ;  /* 0x000000ff0300720c */ /* 0x000fda0003f05270 */
[----:B------:R-:W-:Y:S05]  /*03d0*/  @P0 EXIT ;  /* 0x000000000000094d */ /* 0x000fea0003800000 */
[----:B------:R-:W-:Y:S01]  /*03e0*/  ULOP3.LUT UR6, UR5, 0xfffffffc, URZ, 0xc0, !UPT ;  /* 0xfffffffc05067892 */ /* 0x000fe2000f8ec0ff */
[----:B------:R-:W-:Y:S01]  /*03f0*/  IADD3 R5, PT, PT, R5, UR9, RZ ;  /* 0x0000000905057c10 */ /* 0x000fe2000fffe0ff */
[----:B0-----:R-:W-:Y:S02]  /*0400*/  IMAD.MOV.U32 R0, RZ, RZ, -0x7a143589 ;  /* 0x85ebca77ff007424 */ /* 0x001fe400078e00ff */
[----:B------:R-:W-:Y:S01]  /*0410*/  UIADD3 UR6, UPT, UPT, -UR6, UR9, URZ ;  /* 0x0000000906067290 */ /* 0x000fe2000fffe1ff */
[----:B------:R-:W-:-:S03]  /*0420*/  LOP3.LUT R5, R2, R5, RZ, 0x3c, !PT ;  /* 0x0000000502057212 */ /* 0x000fc600078e3cff */
[----:B------:R-:W-:Y:S01]  /*0430*/  UISETP.GE.AND UP0, UPT, UR6, 0x1, UPT ;  /* 0x000000010600788c */ /* 0x000fe2000bf06270 */
[----:B------:R-:W-:-:S05]  /*0440*/  SHF.L.W.U32.HI R5, R5, 0x11, R5 ;  /* 0x0000001105057819 */ /* 0x000fca0000010e05 */
[----:B------:R-:W-:-:S03]  /*0450*/  IMAD R5, R5, R0, 0x27d4eb2f ;  /* 0x27d4eb2f05057424 */ /* 0x000fc600078e0200 */
[----:B------:R-:W-:Y:S05]  /*0460*/  BRA.U !UP0, `(.L_x_7) ;  /* 0x0000000508107547 */ /* 0x000fea000b800000 */
[----:B------:R-:W-:Y:S01]  /*0470*/  UIADD3 UR6, UPT, UPT, -UR6, URZ, URZ ;  /* 0x000000ff06067290 */ /* 0x000fe2000fffe1ff */
[----:B------:R-:W-:Y:S01]  /*0480*/  BSSY.RECONVERGENT B0, `(.L_x_7) ;  /* 0x0000042000007945 */ /* 0x000fe20003800200 */
[----:B------:R-:W-:Y:S02]  /*0490*/  ULEA UR8, UR7, UR4, 0x2 ;  /* 0x0000000407087291 */ /* 0x000fe4000f8e10ff */
[----:B------:R-:W-:Y:S02]  /*04a0*/  UISETP.GE.AND UP0, UPT, UR6, URZ, UPT ;  /* 0x000000ff0600728c */ /* 0x000fe4000bf06270 */
[----:B------:R-:W-:Y:S02]  /*04b0*/  IMAD.U32 R0, RZ, RZ, UR6 ;  /* 0x00000006ff007e24 */ /* 0x000fe4000f8e00ff */
[----:B------:R-:W-:-:S05]  /*04c0*/  IMAD.U32 R2, RZ, RZ, UR8 ;  /* 0x00000008ff027e24 */ /* 0x000fca000f8e00ff */
[----:B------:R-:W-:Y:S05]  /*04d0*/  BRA.U UP0, `(.L_x_8) ;  /* 0x0000000100cc7547 */ /* 0x000fea000b800000 */
[----:B------:R-:W-:Y:S01]  /*04e0*/  IMAD.MOV R3, RZ, RZ, -R0 ;  /* 0x000000ffff037224 */ /* 0x000fe200078e0a00 */
[----:B------:R-:W-:-:S04]  /*04f0*/  PLOP3.LUT P0, PT, PT, PT, PT, 0x80, 0x8 ;  /* 0x000000000008781c */ /* 0x000fc80003f0f070 */
[----:B------:R-:W-:-:S13]  /*0500*/  ISETP.GT.AND P1, PT, R3, 0x3, PT ;  /* 0x000000030300780c */ /* 0x000fda0003f24270 */
[----:B------:R-:W-:Y:S05]  /*0510*/  @!P1 BRA `(.L_x_9) ;  /* 0x00000000006c9947 */ /* 0x000fea0003800000 */
[----:B------:R-:W-:Y:S01]  /*0520*/  BSSY.RECONVERGENT B1, `(.L_x_9) ;  /* 0x000001a000017945 */ /* 0x000fe20003800200 */
[----:B------:R-:W-:-:S13]  /*0530*/  PLOP3.LUT P0, PT, PT, PT, PT, 0x8, 0x80 ;  /* 0x000000000080781c */ /* 0x000fda0003f0e170 */
.L_x_10:
[----:B------:R-:W0:Y:S01]  /*0540*/  LDS.U8 R3, [R2] ;  /* 0x0000000002037984 */ /* 0x000e220000000000 */
[----:B------:R-:W-:-:S03]  /*0550*/  IADD3 R0, PT, PT, R0, 0x4, RZ ;  /* 0x0000000400007810 */ /* 0x000fc60007ffe0ff */
[----:B------:R-:W1:Y:S01]  /*0560*/  LDS.U8 R6, [R2+0x1] ;  /* 0x0000010002067984 */ /* 0x000e620000000000 */
[----:B------:R-:W-:-:S03]  /*0570*/  ISETP.GE.AND P1, PT, R0, -0x3, PT ;  /* 0xfffffffd0000780c */ /* 0x000fc60003f26270 */
[----:B------:R-:W-:Y:S04]  /*0580*/  LDS.U8 R7, [R2+0x2] ;  /* 0x0000020002077984 */ /* 0x000fe80000000000 */
[----:B------:R2:W3:Y:S02]  /*0590*/  LDS.U8 R8, [R2+0x3] ;  /* 0x0000030002087984 */ /* 0x0004e40000000000 */
[----:B--2---:R-:W-:Y:S02]  /*05a0*/  VIADD R2, R2, 0x4 ;  /* 0x0000000402027836 */ /* 0x004fe40000000000 */
[----:B0-----:R-:W-:Y:S02]  /*05b0*/  IMAD R4, R3, 0x165667b1, RZ ;  /* 0x165667b103047824 */ /* 0x001fe400078e02ff */
[----:B-1----:R-:W-:-:S03]  /*05c0*/  IMAD R3, R6, 0x165667b1, RZ ;  /* 0x165667b106037824 */ /* 0x002fc600078e02ff */
[----:B------:R-:W-:-:S04]  /*05d0*/  LOP3.LUT R4, R4, R5, RZ, 0x3c, !PT ;  /* 0x0000000504047212 */ /* 0x000fc800078e3cff */
[----:B------:R-:W-:Y:S01]  /*05e0*/  SHF.L.W.U32.HI R4, R4, 0xb, R4 ;  /* 0x0000000b04047819 */ /* 0x000fe20000010e04 */
[----:B---3--:R-:W-:-:S04]  /*05f0*/  IMAD R8, R8, 0x165667b1, RZ ;  /* 0x165667b108087824 */ /* 0x008fc800078e02ff */
[----:B------:R-:W-:-:S05]  /*0600*/  IMAD R4, R4, -0x61c8864f, RZ ;  /* 0x9e3779b104047824 */ /* 0x000fca00078e02ff */
[----:B------:R-:W-:Y:S01]  /*0610*/  LOP3.LUT R3, R3, R4, RZ, 0x3c, !PT ;  /* 0x0000000403037212 */ /* 0x000fe200078e3cff */
[----:B------:R-:W-:-:S03]  /*0620*/  IMAD R4, R7, 0x165667b1, RZ ;  /* 0x165667b107047824 */ /* 0x000fc600078e02ff */
[----:B------:R-:W-:-:S05]  /*0630*/  SHF.L.W.U32.HI R3, R3, 0xb, R3 ;  /* 0x0000000b03037819 */ /* 0x000fca0000010e03 */
[----:B------:R-:W-:-:S05]  /*0640*/  IMAD R3, R3, -0x61c8864f, RZ ;  /* 0x9e3779b103037824 */ /* 0x000fca00078e02ff */
[----:B------:R-:W-:-:S04]  /*0650*/  LOP3.LUT R3, R4, R3, RZ, 0x3c, !PT ;  /* 0x0000000304037212 */ /* 0x000fc800078e3cff */
[----:B------:R-:W-:-:S05]  /*0660*/  SHF.L.W.U32.HI R3, R3, 0xb, R3 ;  /* 0x0000000b03037819 */ /* 0x000fca0000010e03 */
[----:B------:R-:W-:-:S05]  /*0670*/  IMAD R3, R3, -0x61c8864f, RZ ;  /* 0x9e3779b103037824 */ /* 0x000fca00078e02ff */
[----:B------:R-:W-:-:S04]  /*0680*/  LOP3.LUT R3, R8, R3, RZ, 0x3c, !PT ;  /* 0x0000000308037212 */ /* 0x000fc800078e3cff */
[----:B------:R-:W-:-:S05]  /*0690*/  SHF.L.W.U32.HI R3, R3, 0xb, R3 ;  /* 0x0000000b03037819 */ /* 0x000fca0000010e03 */
[----:B------:R-:W-:Y:S01]  /*06a0*/  IMAD R5, R3, -0x61c8864f, RZ ;  /* 0x9e3779b103057824 */ /* 0x000fe200078e02ff */
[----:B------:R-:W-:Y:S06]  /*06b0*/  @!P1 BRA `(.L_x_10) ;  /* 0xfffffffc00a09947 */ /* 0x000fec000383ffff */
[----:B------:R-:W-:Y:S05]  /*06c0*/  BSYNC.RECONVERGENT B1 ;  /* 0x0000000000017941 */ /* 0x000fea0003800200 */
.L_x_9:
[----:B------:R-:W-:Y:S01]  /*06d0*/  IMAD.MOV R3, RZ, RZ, -R0 ;  /* 0x000000ffff037224 */ /* 0x000fe200078e0a00 */
[----:B------:R-:W-:Y:S04]  /*06e0*/  BSSY.RECONVERGENT B1, `(.L_x_11) ;  /* 0x0000010000017945 */ /* 0x000fe80003800200 */
[----:B------:R-:W-:-:S13]  /*06f0*/  ISETP.GT.AND P1, PT, R3, 0x1, PT ;  /* 0x000000010300780c */ /* 0x000fda0003f24270 */
[----:B------:R-:W-:Y:S05]  /*0700*/  @!P1 BRA `(.L_x_12) ;  /* 0x0000000000349947 */ /* 0x000fea0003800000 */
[----:B------:R-:W0:Y:S01]  /*0710*/  LDS.U8 R3, [R2] ;  /* 0x0000000002037984 */ /* 0x000e220000000000 */
[----:B------:R-:W-:Y:S01]  /*0720*/  PLOP3.LUT P0, PT, PT, PT, PT, 0x8, 0x80 ;  /* 0x000000000080781c */ /* 0x000fe20003f0e170 */
[----:B------:R-:W-:Y:S02]  /*0730*/  VIADD R0, R0, 0x2 ;  /* 0x0000000200007836 */ /* 0x000fe40000000000 */
[----:B------:R1:W2:Y:S02]  /*0740*/  LDS.U8 R6, [R2+0x1] ;  /* 0x0000010002067984 */ /* 0x0002a40000000000 */
[----:B-1----:R-:W-:Y:S02]  /*0750*/  VIADD R2, R2, 0x2 ;  /* 0x0000000202027836 */ /* 0x002fe40000000000 */
[----:B0-----:R-:W-:Y:S02]  /*0760*/  IMAD R4, R3, 0x165667b1, RZ ;  /* 0x165667b103047824 */ /* 0x001fe400078e02ff */
[----:B--2---:R-:W-:-:S03]  /*0770*/  IMAD R3, R6, 0x165667b1, RZ ;  /* 0x165667b106037824 */ /* 0x004fc600078e02ff */
[----:B------:R-:W-:-:S04]  /*0780*/  LOP3.LUT R4, R4, R5, RZ, 0x3c, !PT ;  /* 0x0000000504047212 */ /* 0x000fc800078e3cff */
[----:B------:R-:W-:-:S05]  /*0790*/  SHF.L.W.U32.HI R4, R4, 0xb, R4 ;  /* 0x0000000b04047819 */ /* 0x000fca0000010e04 */
[----:B------:R-:W-:-:S05]  /*07a0*/  IMAD R4, R4, -0x61c8864f, RZ ;  /* 0x9e3779b104047824 */ /* 0x000fca00078e02ff */
[----:B------:R-:W-:-:S04]  /*07b0*/  LOP3.LUT R3, R3, R4, RZ, 0x3c, !PT ;  /* 0x0000000403037212 */ /* 0x000fc800078e3cff */
[----:B------:R-:W-:-:S05]  /*07c0*/  SHF.L.W.U32.HI R3, R3, 0xb, R3 ;  /* 0x0000000b03037819 */ /* 0x000fca0000010e03 */
[----:B------:R-:W-:-:S07]  /*07d0*/  IMAD R5, R3, -0x61c8864f, RZ ;  /* 0x9e3779b103057824 */ /* 0x000fce00078e02ff */
.L_x_12:
[----:B------:R-:W-:Y:S05]  /*07e0*/  BSYNC.RECONVERGENT B1 ;  /* 0x0000000000017941 */ /* 0x000fea0003800200 */
.L_x_11:
[----:B------:R-:W-:-:S13]  /*07f0*/  ISETP.NE.OR P0, PT, R0, RZ, P0 ;  /* 0x000000ff0000720c */ /* 0x000fda0000705670 */
[----:B------:R-:W-:Y:S05]  /*0800*/  @!P0 BRA `(.L_x_13) ;  /* 0x0000000000248947 */ /* 0x000fea0003800000 */
.L_x_8:
[----:B------:R0:W1:Y:S01]  /*0810*/  LDS.U8 R3, [R2] ;  /* 0x0000000002037984 */ /* 0x0000620000000000 */
[----:B------:R-:W-:-:S04]  /*0820*/  IADD3 R0, PT, PT, R0, 0x1, RZ ;  /* 0x0000000100007810 */ /* 0x000fc80007ffe0ff */
[----:B------:R-:W-:Y:S01]  /*0830*/  ISETP.NE.AND P0, PT, R0, RZ, PT ;  /* 0x000000ff0000720c */ /* 0x000fe20003f05270 */
[----:B0-----:R-:W-:Y:S02]  /*0840*/  VIADD R2, R2, 0x1 ;  /* 0x0000000102027836 */ /* 0x001fe40000000000 */
[----:B-1----:R-:W-:-:S05]  /*0850*/  IMAD R4, R3, 0x165667b1, RZ ;  /* 0x165667b103047824 */ /* 0x002fca00078e02ff */
[----:B------:R-:W-:-:S04]  /*0860*/  LOP3.LUT R4, R4, R5, RZ, 0x3c, !PT ;  /* 0x0000000504047212 */ /* 0x000fc800078e3cff */
[----:B------:R-:W-:-:S05]  /*0870*/  SHF.L.W.U32.HI R4, R4, 0xb, R4 ;  /* 0x0000000b04047819 */ /* 0x000fca0000010e04 */
[----:B------:R-:W-:Y:S01]  /*0880*/  IMAD R5, R4, -0x61c8864f, RZ ;  /* 0x9e3779b104057824 */ /* 0x000fe200078e02ff */
[----:B------:R-:W-:Y:S06]  /*0890*/  @P0 BRA `(.L_x_8) ;  /* 0xfffffffc00dc0947 */ /* 0x000fec000383ffff */
.L_x_13:
[----:B------:R-:W-:Y:S05]  /*08a0*/  BSYNC.RECONVERGENT B0 ;  /* 0x0000000000007941 */ /* 0x000fea0003800200 */
.L_x_7:
[----:B------:R-:W-:Y:S01]  /*08b0*/  SHF.R.S32.HI R0, RZ, 0xf, R5 ;  /* 0x0000000fff007819 */ /* 0x000fe20000011405 */
[----:B------:R-:W0:Y:S03]  /*08c0*/  LDC.64 R2, c[0x0][0x390] ;  /* 0x0000e400ff027b82 */ /* 0x000e260000000a00 */
[----:B------:R-:W-:-:S05]  /*08d0*/  LOP3.LUT R0, R0, R5, RZ, 0x3c, !PT ;  /* 0x0000000500007212 */ /* 0x000fca00078e3cff */
[----:B------:R-:W-:-:S05]  /*08e0*/  IMAD R0, R0, -0x7a143589, RZ ;  /* 0x85ebca7700007824 */ /* 0x000fca00078e02ff */
[----:B------:R-:W-:-:S04]  /*08f0*/  SHF.R.S32.HI R5, RZ, 0xd, R0 ;  /* 0x0000000dff057819 */ /* 0x000fc80000011400 */
[----:B------:R-:W-:-:S05]  /*0900*/  LOP3.LUT R5, R5, R0, RZ, 0x3c, !PT ;  /* 0x0000000005057212 */ /* 0x000fca00078e3cff */
[----:B------:R-:W-:-:S05]  /*0910*/  IMAD R5, R5, -0x3d4d51c3, RZ ;  /* 0xc2b2ae3d05057824 */ /* 0x000fca00078e02ff */
[----:B------:R-:W-:-:S04]  /*0920*/  SHF.R.S32.HI R0, RZ, 0x10, R5 ;  /* 0x00000010ff007819 */ /* 0x000fc80000011405 */
[----:B------:R-:W-:-:S05]  /*0930*/  LOP3.LUT R5, R0, R5, RZ, 0x3c, !PT ;  /* 0x0000000500057212 */ /* 0x000fca00078e3cff */
[----:B0-----:R-:W-:Y:S01]  /*0940*/  STG.E desc[UR10][R2.64], R5 ;  /* 0x0000000502007986 */ /* 0x001fe2000c10190a */
[----:B------:R-:W-:Y:S05]  /*0950*/  EXIT ;  /* 0x000000000000794d */ /* 0x000fea0003800000 */
.L_x_2:
[----:B------:R-:W-:Y:S01]  /*0960*/  IMAD.MOV.U32 R11, RZ, RZ, R0 ;  /* 0x000000ffff0b7224 */ /* 0x000fe200078e0000 */
[----:B------:R-:W-:Y:S01]  /*0970*/  MOV R8, 0xffffffff ;  /* 0xffffffff00087802 */ /* 0x000fe20000000f00 */
[----:B------:R-:W-:Y:S02]  /*0980*/  IMAD.MOV.U32 R7, RZ, RZ, 0x8 ;  /* 0x00000008ff077424 */ /* 0x000fe400078e00ff */
[----:B------:R-:W-:-:S07]  /*0990*/  IMAD.MOV.U32 R10, RZ, RZ, 0x1f ;  /* 0x0000001fff0a7424 */ /* 0x000fce00078e00ff */
[----:B------:R-:W-:Y:S05]  /*09a0*/  WARPSYNC.COLLECTIVE R8, `(.L_x_14) ;  /* 0x0000000008087348 */ /* 0x000fea0003c00000 */
[----:B------:R0:W1:Y:S02]  /*09b0*/  SHFL.DOWN P0, R9, R11, R7, R10 ;  /* 0x080000070b097389 */ /* 0x000064000000000a */
[----:B01----:R-:W-:Y:S05]  /*09c0*/  ENDCOLLECTIVE ;  /* 0x000000000000791b */ /* 0x003fea0003800000 */
.L_x_14:
[----:B------:R-:W-:Y:S02]  /*09d0*/  IMAD.MOV.U32 R7, RZ, RZ, 0x10 ;  /* 0x00000010ff077424 */ /* 0x000fe400078e00ff */
[----:B------:R-:W-:-:S07]  /*09e0*/  IMAD.MOV.U32 R2, RZ, RZ, R9 ;  /* 0x000000ffff027224 */ /* 0x000fce00078e0009 */
[----:B------:R-:W-:Y:S05]  /*09f0*/  WARPSYNC.COLLECTIVE R8, `(.L_x_15) ;  /* 0x0000000008087348 */ /* 0x000fea0003c00000 */
[----:B------:R0:W1:Y:S02]  /*0a00*/  SHFL.DOWN P0, R9, R11, R7, R10 ;  /* 0x080000070b097389 */ /* 0x000064000000000a */
[----:B01----:R-:W-:Y:S05]  /*0a10*/  ENDCOLLECTIVE ;  /* 0x000000000000791b */ /* 0x003fea0003800000 */
.L_x_15:
[----:B------:R-:W-:Y:S02]  /*0a20*/  IMAD.MOV.U32 R7, RZ, RZ, 0x18 ;  /* 0x00000018ff077424 */ /* 0x000fe400078e00ff */
[----:B------:R-:W-:-:S07]  /*0a30*/  IMAD.MOV.U32 R5, RZ, RZ, R9 ;  /* 0x000000ffff057224 */ /* 0x000fce00078e0009 */
[----:B------:R-:W-:Y:S05]  /*0a40*/  WARPSYNC.COLLECTIVE R8, `(.L_x_16) ;  /* 0x0000000008087348 */ /* 0x000fea0003c00000 */
[----:B------:R0:W1:Y:S02]  /*0a50*/  SHFL.DOWN P0, R9, R11, R7, R10 ;  /* 0x080000070b097389 */ /* 0x000064000000000a */
[----:B01----:R-:W-:Y:S05]  /*0a60*/  ENDCOLLECTIVE ;  /* 0x000000000000791b */ /* 0x003fea0003800000 */
.L_x_16:
[----:B------:R-:W-:Y:S01]  /*0a70*/  MOV R6, R9 ;  /* 0x0000000900067202 */ /* 0x000fe20000000f00 */
[----:B------:R-:W-:Y:S06]  /*0a80*/  BRA `(.L_x_17) ;  /* 0xfffffff400f47947 */ /* 0x000fec000383ffff */
.L_x_5:
[----:B------:R-:W-:Y:S01]  /*0a90*/  BSSY B1, `(.L_x_18) ;  /* 0x0000007000017945 */ /* 0x000fe20003800000 */
[----:B------:R-:W-:Y:S02]  /*0aa0*/  IMAD.MOV.U32 R11, RZ, RZ, R2 ;  /* 0x000000ffff0b7224 */ /* 0x000fe400078e0002 */
[----:B------:R-:W-:Y:S02]  /*0ab0*/  IMAD.MOV.U32 R10, RZ, RZ, 0x1f ;  /* 0x0000001fff0a7424 */ /* 0x000fe400078e00ff */
[----:B------:R-:W-:-:S07]  /*0ac0*/  IMAD.MOV.U32 R8, RZ, RZ, -0x1 ;  /* 0xffffffffff087424 */ /* 0x000fce00078e00ff */
[----:B------:R-:W-:Y:S05]  /*0ad0*/  WARPSYNC.COLLECTIVE R8, `(.L_x_19) ;  /* 0x0000000008087348 */ /* 0x000fea0003c00000 */
[----:B------:R0:W1:Y:S02]  /*0ae0*/  SHFL.DOWN P0, R9, R11, R7, R10 ;  /* 0x080000070b097389 */ /* 0x000064000000000a */
[----:B01----:R-:W-:Y:S05]  /*0af0*/  ENDCOLLECTIVE ;  /* 0x000000000000791b */ /* 0x003fea0003800000 */
.L_x_19:
[----:B------:R-:W-:Y:S05]  /*0b00*/  BSYNC B1 ;  /* 0x0000000000017941 */ /* 0x000fea0003800000 */
.L_x_18:
[----:B------:R-:W-:Y:S05]  /*0b10*/  BRA `(.L_x_20) ;  /* 0xfffffff800147947 */ /* 0x000fea000383ffff */
.L_x_21:
[----:B------:R-:W-:-:S00]  /*0b20*/  BRA `(.L_x_21) ;  /* 0xfffffffc00fc7947 */ /* 0x000fc0000383ffff */
[----:B------:R-:W-:-:S00]  /*0b30*/  NOP ;  /* 0x0000000000007918 */ /* 0x000fc00000000000 */
        /* <DEDUP_REMOVED lines=12> */
.L_x_22:


//--------------------- .nv.shared._Z6xxhashPciPi --------------------------
	.section	.nv.shared._Z6xxhashPciPi,"aw",@nobits
	.sectionflags	@""
	.align	16
	.zero		1024


//--------------------- .nv.shared.reserved.0     --------------------------
	.section	.nv.shared.reserved.0,"aw",@nobits
	.weak		__nv_reservedSMEM_offset_0_alias
	.size		__nv_reservedSMEM_offset_0_alias, 0, 64
	.other		__nv_reservedSMEM_offset_0_alias,@"STO_CUDA_RESERVED_SHARED STV_DEFAULT"
__nv_reservedSMEM_offset_0_alias:
	.zero		0
	.zero		64


//--------------------- .nv.constant0._Z6xxhashPciPi --------------------------
	.section	.nv.constant0._Z6xxhashPciPi,"a",@progbits
	.sectionflags	@""
	.align	4
.nv.constant0._Z6xxhashPciPi:
	.zero		920


//--------------------- SYMBOLS --------------------------

	.type		.nv.reservedSmem.offset0,@object
	.size		.nv.reservedSmem.offset0,0x4
	.type		.nv.reservedSmem.cap,@object
	.size		.nv.reservedSmem.cap,0x4
